//
// Generated by NVIDIA NVVM Compiler
//
// Compiler Build ID: CL-36424714
// Cuda compilation tools, release 13.0, V13.0.88
// Based on NVVM 20.0.0
//

.version 9.0
.target sm_100
.address_size 64

	// .globl	_Z11wmma_kernelP6__halfS0_Pf

.visible .entry _Z11wmma_kernelP6__halfS0_Pf(
	.param .u64 .ptr .align 1 _Z11wmma_kernelP6__halfS0_Pf_param_0,
	.param .u64 .ptr .align 1 _Z11wmma_kernelP6__halfS0_Pf_param_1,
	.param .u64 .ptr .align 1 _Z11wmma_kernelP6__halfS0_Pf_param_2
)
{
	.reg .b32 	%r<18>;
	.reg .b32 	%f<10>;
	.reg .b64 	%rd<7>;

	ld.param.u64 	%rd1, [_Z11wmma_kernelP6__halfS0_Pf_param_0];
	ld.param.u64 	%rd2, [_Z11wmma_kernelP6__halfS0_Pf_param_1];
	ld.param.u64 	%rd3, [_Z11wmma_kernelP6__halfS0_Pf_param_2];
	cvta.to.global.u64 	%rd4, %rd1;
	cvta.to.global.u64 	%rd5, %rd2;
	cvta.to.global.u64 	%rd6, %rd3;
	mov.b32 	%r1, 16;
	wmma.load.a.sync.aligned.row.m16n16k16.global.f16 	{%r2, %r3, %r4, %r5, %r6, %r7, %r8, %r9}, [%rd4], %r1;
	wmma.load.b.sync.aligned.col.m16n16k16.global.f16 	{%r10, %r11, %r12, %r13, %r14, %r15, %r16, %r17}, [%rd5], %r1;
	mov.f32 	%f1, 0f00000000;
	wmma.mma.sync.aligned.row.col.m16n16k16.f32.f32 {%f2, %f3, %f4, %f5, %f6, %f7, %f8, %f9}, {%r2, %r3, %r4, %r5, %r6, %r7, %r8, %r9}, {%r10, %r11, %r12, %r13, %r14, %r15, %r16, %r17}, {%f1, %f1, %f1, %f1, %f1, %f1, %f1, %f1};
	wmma.store.d.sync.aligned.row.m16n16k16.global.f32 	[%rd6], {%f2, %f3, %f4, %f5, %f6, %f7, %f8, %f9}, %r1;
	ret;

}


// ===== COMPILED SASS (sm_100) =====

	.target	sm_100

	.elftype	@"ET_EXEC"


//--------------------- .note.nv.tkinfo           --------------------------
	.section	.note.nv.tkinfo,"",@"SHT_NOTE"
	.sectionflags	@"SHF_NOTE_NV_TKINFO"
	.tkinfo
        /*0018*/ 	.word	0x00000002
        /*0030*/ 	.string	""
        /*0030*/ 	.string	"ptxas"
        /*0030*/ 	.string	"Cuda compilation tools, release 13.0, V13.0.88"
        /*0030*/ 	.string	"Build cuda_13.0.r13.0/compiler.36424714_0"
        /*0030*/ 	.string	"-arch sm_100 -m 64 "



//--------------------- .note.nv.cuinfo           --------------------------
	.section	.note.nv.cuinfo,"",@"SHT_NOTE"
	.sectionflags	@"SHF_NOTE_NV_CUINFO"
        /*0018*/ 	.short	0x0002
        /*001a*/ 	.short	0x0064
        /*001c*/ 	.short	0x0082
	.zero		2


//--------------------- .nv.info                  --------------------------
	.section	.nv.info,"",@"SHT_CUDA_INFO"
	.align	4


	//----- nvinfo : EIATTR_REGCOUNT
	.align		4
        /*0000*/ 	.byte	0x04, 0x2f
        /*0002*/ 	.short	(.L_1 - .L_0)
	.align		4
.L_0:
        /*0004*/ 	.word	index@(_Z11wmma_kernelP6__halfS0_Pf)
        /*0008*/ 	.word	0x00000016


	//----- nvinfo : EIATTR_FRAME_SIZE
	.align		4
.L_1:
        /*000c*/ 	.byte	0x04, 0x11
        /*000e*/ 	.short	(.L_3 - .L_2)
	.align		4
.L_2:
        /*0010*/ 	.word	index@(_Z11wmma_kernelP6__halfS0_Pf)
        /*0014*/ 	.word	0x00000000


	//----- nvinfo : EIATTR_MIN_STACK_SIZE
	.align		4
.L_3:
        /*0018*/ 	.byte	0x04, 0x12
        /*001a*/ 	.short	(.L_5 - .L_4)
	.align		4
.L_4:
        /*001c*/ 	.word	index@(_Z11wmma_kernelP6__halfS0_Pf)
        /*0020*/ 	.word	0x00000000
.L_5:


//--------------------- .nv.compat                --------------------------
	.section	.nv.compat,"",@"SHT_CUDA_COMPAT_INFO"
	.align	4
        /*0000*/ 	.byte	0x02, 0x09, 0x00, 0x00, 0x02, 0x02, 0x01, 0x00, 0x02, 0x05, 0x05, 0x00, 0x03, 0x07, 0x01, 0x01
        /*0010*/ 	.byte	0x02, 0x03, 0x00, 0x00, 0x02, 0x06, 0x01, 0x00, 0x04, 0x0b, 0x08, 0x00, 0x09, 0x00, 0x00, 0x00
        /*0020*/ 	.byte	0x00, 0x00, 0x00, 0x00


//--------------------- .nv.info._Z11wmma_kernelP6__halfS0_Pf --------------------------
	.section	.nv.info._Z11wmma_kernelP6__halfS0_Pf,"",@"SHT_CUDA_INFO"
	.sectionflags	@""
	.align	4


	//----- nvinfo : EIATTR_CUDA_API_VERSION
	.align		4
        /*0000*/ 	.byte	0x04, 0x37
        /*0002*/ 	.short	(.L_7 - .L_6)
.L_6:
        /*0004*/ 	.word	0x00000082


	//----- nvinfo : EIATTR_KPARAM_INFO
	.align		4
.L_7:
        /*0008*/ 	.byte	0x04, 0x17
        /*000a*/ 	.short	(.L_9 - .L_8)
.L_8:
        /*000c*/ 	.word	0x00000000
        /*0010*/ 	.short	0x0002
        /*0012*/ 	.short	0x0010
        /*0014*/ 	.byte	0x00, 0xf5, 0x21, 0x00


	//----- nvinfo : EIATTR_KPARAM_INFO
	.align		4
.L_9:
        /*0018*/ 	.byte	0x04, 0x17
        /*001a*/ 	.short	(.L_11 - .L_10)
.L_10:
        /*001c*/ 	.word	0x00000000
        /*0020*/ 	.short	0x0001
        /*0022*/ 	.short	0x0008
        /*0024*/ 	.byte	0x00, 0xf5, 0x21, 0x00


	//----- nvinfo : EIATTR_KPARAM_INFO
	.align		4
.L_11:
        /*0028*/ 	.byte	0x04, 0x17
        /*002a*/ 	.short	(.L_13 - .L_12)
.L_12:
        /*002c*/ 	.word	0x00000000
        /*0030*/ 	.short	0x0000
        /*0032*/ 	.short	0x0000
        /*0034*/ 	.byte	0x00, 0xf5, 0x21, 0x00


	//----- nvinfo : EIATTR_SPARSE_MMA_MASK
	.align		4
.L_13:
        /*0038*/ 	.byte	0x03, 0x50
        /*003a*/ 	.short	0x0000


	//----- nvinfo : EIATTR_WMMA_USED
	.align		4
        /*003c*/ 	.byte	0x01, 0x2b
	.zero		2


	//----- nvinfo : EIATTR_MAXREG_COUNT
	.align		4
        /*0040*/ 	.byte	0x03, 0x1b
        /*0042*/ 	.short	0x00ff


	//----- nvinfo : EIATTR_MERCURY_ISA_VERSION
	.align		4
        /*0044*/ 	.byte	0x03, 0x5f
        /*0046*/ 	.short	0x0101


	//----- nvinfo : EIATTR_VRC_CTA_INIT_COUNT
	.align		4
        /*0048*/ 	.byte	0x02, 0x4a
	.zero		1
	.zero		1


	//----- nvinfo : EIATTR_EXIT_INSTR_OFFSETS
	.align		4
        /*004c*/ 	.byte	0x04, 0x1c
        /*004e*/ 	.short	(.L_15 - .L_14)


	//   ....[0]....
.L_14:
        /*0050*/ 	.word	0x000001d0


	//----- nvinfo : EIATTR_CBANK_PARAM_SIZE
	.align		4
.L_15:
        /*0054*/ 	.byte	0x03, 0x19
        /*0056*/ 	.short	0x0018


	//----- nvinfo : EIATTR_PARAM_CBANK
	.align		4
        /*0058*/ 	.byte	0x04, 0x0a
        /*005a*/ 	.short	(.L_17 - .L_16)
	.align		4
.L_16:
        /*005c*/ 	.word	index@(.nv.constant0._Z11wmma_kernelP6__halfS0_Pf)
        /*0060*/ 	.short	0x0380
        /*0062*/ 	.short	0x0018


	//----- nvinfo : EIATTR_SW_WAR
	.align		4
.L_17:
        /*0064*/ 	.byte	0x04, 0x36
        /*0066*/ 	.short	(.L_19 - .L_18)
.L_18:
        /*0068*/ 	.word	0x00000008
.L_19:


//--------------------- .nv.callgraph             --------------------------
	.section	.nv.callgraph,"",@"SHT_CUDA_CALLGRAPH"
	.align	4
	.sectionentsize	8
	.align		4
        /*0000*/ 	.word	0x00000000
	.align		4
        /*0004*/ 	.word	0xffffffff
	.align		4
        /*0008*/ 	.word	0x00000000
	.align		4
        /*000c*/ 	.word	0xfffffffe
	.align		4
        /*0010*/ 	.word	0x00000000
	.align		4
        /*0014*/ 	.word	0xfffffffd
	.align		4
        /*0018*/ 	.word	0x00000000
	.align		4
        /*001c*/ 	.word	0xfffffffc


//--------------------- .text._Z11wmma_kernelP6__halfS0_Pf --------------------------
	.section	.text._Z11wmma_kernelP6__halfS0_Pf,"ax",@progbits
	.align	128
        .global         _Z11wmma_kernelP6__halfS0_Pf
        .type           _Z11wmma_kernelP6__halfS0_Pf,@function
        .size           _Z11wmma_kernelP6__halfS0_Pf,(.L_x_1 - _Z11wmma_kernelP6__halfS0_Pf)
        .other          _Z11wmma_kernelP6__halfS0_Pf,@"STO_CUDA_ENTRY STV_DEFAULT"
_Z11wmma_kernelP6__halfS0_Pf:
.text._Z11wmma_kernelP6__halfS0_Pf:
[----:B------:R-:W-:Y:S01]  /*0000*/  LDC R1, c[0x0][0x37c] ;  /* 0x0000df00ff017b82 */ /* 0x000fe20000000800 */
[----:B------:R-:W0:Y:S01]  /*0010*/  S2R R5, SR_LANEID ;  /* 0x0000000000057919 */ /* 0x000e220000000000 */
[----:B------:R-:W1:Y:S01]  /*0020*/  LDCU.128 UR8, c[0x0][0x380] ;  /* 0x00007000ff0877ac */ /* 0x000e620008000c00 */
[----:B------:R-:W-:Y:S01]  /*0030*/  IMAD.MOV.U32 R3, RZ, RZ, RZ ;  /* 0x000000ffff037224 */ /* 0x000fe200078e00ff */
[----:B------:R-:W2:Y:S01]  /*0040*/  LDCU.64 UR4, c[0x0][0x358] ;  /* 0x00006b00ff0477ac */ /* 0x000ea20008000a00 */
[----:B------:R-:W3:Y:S01]  /*0050*/  LDCU.64 UR6, c[0x0][0x390] ;  /* 0x00007200ff0677ac */ /* 0x000ee20008000a00 */
[----:B0-----:R-:W-:Y:S02]  /*0060*/  LOP3.LUT R2, R5, 0x3, RZ, 0xc0, !PT ;  /* 0x0000000305027812 */ /* 0x001fe400078ec0ff */
[----:B------:R-:W-:-:S05]  /*0070*/  SHF.R.U32.HI R5, RZ, 0x2, R5 ;  /* 0x00000002ff057819 */ /* 0x000fca0000011605 */
[----:B------:R-:W-:-:S03]  /*0080*/  IMAD.WIDE.U32 R2, R5, 0x8, R2 ;  /* 0x0000000805027825 */ /* 0x000fc600078e0002 */
[C---:B-1----:R-:W-:Y:S02]  /*0090*/  LEA R8, P0, R2.reuse, UR8, 0x2 ;  /* 0x0000000802087c11 */ /* 0x042fe4000f8010ff */
[C---:B------:R-:W-:Y:S02]  /*00a0*/  LEA R10, P1, R2.reuse, UR10, 0x2 ;  /* 0x0000000a020a7c11 */ /* 0x040fe4000f8210ff */
[C-C-:B------:R-:W-:Y:S02]  /*00b0*/  LEA.HI.X R9, R2.reuse, UR9, R3.reuse, 0x2, P0 ;  /* 0x0000000902097c11 */ /* 0x140fe400080f1403 */
[----:B------:R-:W-:-:S03]  /*00c0*/  LEA.HI.X R11, R2, UR11, R3, 0x2, P1 ;  /* 0x0000000b020b7c11 */ /* 0x000fc600088f1403 */
[----:B--2---:R-:W2:Y:S04]  /*00d0*/  LDG.E R4, desc[UR4][R8.64] ;  /* 0x0000000408047981 */ /* 0x004ea8000c1e1900 */
[----:B------:R-:W2:Y:S04]  /*00e0*/  LDG.E R5, desc[UR4][R8.64+0x100] ;  /* 0x0001000408057981 */ /* 0x000ea8000c1e1900 */
[----:B------:R-:W2:Y:S04]  /*00f0*/  LDG.E R6, desc[UR4][R8.64+0x10] ;  /* 0x0000100408067981 */ /* 0x000ea8000c1e1900 */
[----:B------:R-:W2:Y:S04]  /*0100*/  LDG.E R7, desc[UR4][R8.64+0x110] ;  /* 0x0001100408077981 */ /* 0x000ea8000c1e1900 */
[----:B------:R-:W2:Y:S04]  /*0110*/  LDG.E R12, desc[UR4][R10.64] ;  /* 0x000000040a0c7981 */ /* 0x000ea8000c1e1900 */
[----:B------:R-:W2:Y:S04]  /*0120*/  LDG.E R13, desc[UR4][R10.64+0x10] ;  /* 0x000010040a0d7981 */ /* 0x000ea8000c1e1900 */
[----:B------:R-:W4:Y:S04]  /*0130*/  LDG.E R14, desc[UR4][R10.64+0x100] ;  /* 0x000100040a0e7981 */ /* 0x000f28000c1e1900 */
[----:B------:R-:W4:Y:S01]  /*0140*/  LDG.E R15, desc[UR4][R10.64+0x110] ;  /* 0x000110040a0f7981 */ /* 0x000f22000c1e1900 */
[C---:B--2---:R-:W-:Y:S08]  /*0150*/  HMMA.16816.F32 R16, R4.reuse, R12, RZ ;  /* 0x0000000c0410723c */ /* 0x044ff000000018ff */
[----:B----4-:R-:W-:Y:S01]  /*0160*/  HMMA.16816.F32 R12, R4, R14, RZ ;  /* 0x0000000e040c723c */ /* 0x010fe200000018ff */
[----:B---3--:R-:W-:-:S04]  /*0170*/  LEA R4, P0, R2, UR6, 0x3 ;  /* 0x0000000602047c11 */ /* 0x008fc8000f8018ff */
[----:B------:R-:W-:-:S06]  /*0180*/  LEA.HI.X R5, R2, UR7, R3, 0x3, P0 ;  /* 0x0000000702057c11 */ /* 0x000fcc00080f1c03 */
[----:B------:R-:W-:Y:S04]  /*0190*/  STG.E.64 desc[UR4][R4.64], R16 ;  /* 0x0000001004007986 */ /* 0x000fe8000c101b04 */
[----:B------:R-:W-:Y:S04]  /*01a0*/  STG.E.64 desc[UR4][R4.64+0x200], R18 ;  /* 0x0002001204007986 */ /* 0x000fe8000c101b04 */
[----:B------:R-:W-:Y:S04]  /*01b0*/  STG.E.64 desc[UR4][R4.64+0x20], R12 ;  /* 0x0000200c04007986 */ /* 0x000fe8000c101b04 */
[----:B------:R-:W-:Y:S01]  /*01c0*/  STG.E.64 desc[UR4][R4.64+0x220], R14 ;  /* 0x0002200e04007986 */ /* 0x000fe2000c101b04 */
[----:B------:R-:W-:Y:S05]  /*01d0*/  EXIT ;  /* 0x000000000000794d */ /* 0x000fea0003800000 */
.L_x_0:
[----:B------:R-:W-:-:S00]  /*01e0*/  BRA `(.L_x_0) ;  /* 0xfffffffc00fc7947 */ /* 0x000fc0000383ffff */
[----:B------:R-:W-:-:S00]  /*01f0*/  NOP ;  /* 0x0000000000007918 */ /* 0x000fc00000000000 */
        /* <DEDUP_REMOVED lines=8> */
.L_x_1:


//--------------------- .nv.shared.reserved.0     --------------------------
	.section	.nv.shared.reserved.0,"aw",@nobits
	.weak		__nv_reservedSMEM_offset_0_alias
	.size		__nv_reservedSMEM_offset_0_alias, 0, 64
	.other		__nv_reservedSMEM_offset_0_alias,@"STO_CUDA_RESERVED_SHARED STV_DEFAULT"
__nv_reservedSMEM_offset_0_alias:
	.zero		0
	.zero		64


//--------------------- .nv.constant0._Z11wmma_kernelP6__halfS0_Pf --------------------------
	.section	.nv.constant0._Z11wmma_kernelP6__halfS0_Pf,"a",@progbits
	.sectionflags	@""
	.align	4
.nv.constant0._Z11wmma_kernelP6__halfS0_Pf:
	.zero		920


//--------------------- SYMBOLS --------------------------

	.type		.nv.reservedSmem.offset0,@object
	.size		.nv.reservedSmem.offset0,0x4
